//
// Generated by NVIDIA NVVM Compiler
//
// Compiler Build ID: CL-36424714
// Cuda compilation tools, release 13.0, V13.0.88
// Based on NVVM 20.0.0
//

.version 9.0
.target sm_100
.address_size 64

	// .globl	_Z18cuda_kernel_advectPhS_6float3mm

.visible .entry _Z18cuda_kernel_advectPhS_6float3mm(
	.param .u64 .ptr .align 1 _Z18cuda_kernel_advectPhS_6float3mm_param_0,
	.param .u64 .ptr .align 1 _Z18cuda_kernel_advectPhS_6float3mm_param_1,
	.param .align 4 .b8 _Z18cuda_kernel_advectPhS_6float3mm_param_2[12],
	.param .u64 _Z18cuda_kernel_advectPhS_6float3mm_param_3,
	.param .u64 _Z18cuda_kernel_advectPhS_6float3mm_param_4
)
{
	.reg .pred 	%p<7>;
	.reg .b16 	%rs<9>;
	.reg .b32 	%r<22>;
	.reg .b32 	%f<22>;
	.reg .b64 	%rd<13>;

	ld.param.u64 	%rd4, [_Z18cuda_kernel_advectPhS_6float3mm_param_0];
	ld.param.f32 	%f3, [_Z18cuda_kernel_advectPhS_6float3mm_param_2+8];
	ld.param.f32 	%f1, [_Z18cuda_kernel_advectPhS_6float3mm_param_2];
	ld.param.u64 	%rd5, [_Z18cuda_kernel_advectPhS_6float3mm_param_1];
	ld.param.f32 	%f8, [_Z18cuda_kernel_advectPhS_6float3mm_param_2+4];
	ld.param.u64 	%rd6, [_Z18cuda_kernel_advectPhS_6float3mm_param_3];
	ld.param.u64 	%rd7, [_Z18cuda_kernel_advectPhS_6float3mm_param_4];
	mov.u32 	%r6, %ctaid.x;
	mov.u32 	%r7, %ntid.x;
	mov.u32 	%r8, %tid.x;
	mad.lo.s32 	%r1, %r6, %r7, %r8;
	mov.u32 	%r9, %ctaid.y;
	mov.u32 	%r10, %ntid.y;
	mov.u32 	%r11, %tid.y;
	mad.lo.s32 	%r2, %r9, %r10, %r11;
	cvt.rn.f32.s32 	%f4, %r1;
	setp.le.f32 	%p1, %f1, %f4;
	cvt.rn.f32.u32 	%f9, %r2;
	setp.le.f32 	%p2, %f8, %f9;
	or.pred  	%p3, %p1, %p2;
	setp.leu.f32 	%p4, %f3, 0f00000000;
	or.pred  	%p5, %p3, %p4;
	@%p5 bra 	$L__BB0_3;
	cvt.u64.u32 	%rd8, %r2;
	mul.lo.s64 	%rd1, %rd6, %rd8;
	shl.b32 	%r3, %r1, 2;
	cvta.to.global.u64 	%rd2, %rd5;
	cvta.to.global.u64 	%rd3, %rd4;
	mov.b32 	%r21, 0;
	mov.f32 	%f21, 0f00000000;
	cvt.u32.u64 	%r13, %rd1;
	cvt.u32.u64 	%r14, %rd7;
$L__BB0_2:
	cvt.u64.u32 	%rd9, %r21;
	cvt.u32.u64 	%r15, %rd9;
	mad.lo.s32 	%r16, %r14, %r15, %r13;
	add.s32 	%r17, %r3, %r16;
	cvt.s64.s32 	%rd10, %r17;
	add.s64 	%rd11, %rd2, %rd10;
	ld.global.u8 	%rs1, [%rd11];
	cvt.rn.f32.u16 	%f11, %rs1;
	sub.f32 	%f12, %f4, %f11;
	ld.global.u8 	%rs2, [%rd11+1];
	cvt.rn.f32.u16 	%f13, %rs2;
	sub.f32 	%f14, %f9, %f13;
	ld.global.u8 	%rs3, [%rd11+2];
	cvt.rn.f32.u16 	%f15, %rs3;
	sub.f32 	%f16, %f21, %f15;
	div.rn.f32 	%f17, %f12, %f1;
	div.rn.f32 	%f18, %f14, %f8;
	add.f32 	%f19, %f16, 0f3F000000;
	div.rn.f32 	%f20, %f19, %f3;
	add.s64 	%rd12, %rd3, %rd10;
	cvt.rzi.u32.f32 	%r18, %f17;
	cvt.u16.u32 	%rs4, %r18;
	st.global.u8 	[%rd12], %rs4;
	cvt.rzi.u32.f32 	%r19, %f18;
	st.global.u8 	[%rd12+1], %r19;
	cvt.rzi.u32.f32 	%r20, %f20;
	st.global.u8 	[%rd12+2], %r20;
	mov.b16 	%rs5, 250;
	st.global.u8 	[%rd12+3], %rs5;
	st.global.u8 	[%rd11], %rs4;
	ld.global.u8 	%rs6, [%rd12+1];
	st.global.u8 	[%rd11+1], %rs6;
	ld.global.u8 	%rs7, [%rd12+2];
	st.global.u8 	[%rd11+2], %rs7;
	ld.global.u8 	%rs8, [%rd12+3];
	st.global.u8 	[%rd11+3], %rs8;
	add.s32 	%r21, %r21, 1;
	cvt.rn.f32.u32 	%f21, %r21;
	setp.gt.f32 	%p6, %f3, %f21;
	@%p6 bra 	$L__BB0_2;
$L__BB0_3:
	ret;

}


// ===== COMPILED SASS (sm_100) =====

	.target	sm_100

	.elftype	@"ET_EXEC"


//--------------------- .note.nv.tkinfo           --------------------------
	.section	.note.nv.tkinfo,"",@"SHT_NOTE"
	.sectionflags	@"SHF_NOTE_NV_TKINFO"
	.tkinfo
        /*0018*/ 	.word	0x00000002
        /*0030*/ 	.string	""
        /*0030*/ 	.string	"ptxas"
        /*0030*/ 	.string	"Cuda compilation tools, release 13.0, V13.0.88"
        /*0030*/ 	.string	"Build cuda_13.0.r13.0/compiler.36424714_0"
        /*0030*/ 	.string	"-arch sm_100 -m 64 "



//--------------------- .note.nv.cuinfo           --------------------------
	.section	.note.nv.cuinfo,"",@"SHT_NOTE"
	.sectionflags	@"SHF_NOTE_NV_CUINFO"
        /*0018*/ 	.short	0x0002
        /*001a*/ 	.short	0x0064
        /*001c*/ 	.short	0x0082
	.zero		2


//--------------------- .nv.info                  --------------------------
	.section	.nv.info,"",@"SHT_CUDA_INFO"
	.align	4


	//----- nvinfo : EIATTR_REGCOUNT
	.align		4
        /*0000*/ 	.byte	0x04, 0x2f
        /*0002*/ 	.short	(.L_1 - .L_0)
	.align		4
.L_0:
        /*0004*/ 	.word	index@(_Z18cuda_kernel_advectPhS_6float3mm)
        /*0008*/ 	.word	0x0000001e


	//----- nvinfo : EIATTR_FRAME_SIZE
	.align		4
.L_1:
        /*000c*/ 	.byte	0x04, 0x11
        /*000e*/ 	.short	(.L_3 - .L_2)
	.align		4
.L_2:
        /*0010*/ 	.word	index@($__internal_0_$__cuda_sm3x_div_rn_noftz_f32_slowpath)
        /*0014*/ 	.word	0x00000000


	//----- nvinfo : EIATTR_FRAME_SIZE
	.align		4
.L_3:
        /*0018*/ 	.byte	0x04, 0x11
        /*001a*/ 	.short	(.L_5 - .L_4)
	.align		4
.L_4:
        /*001c*/ 	.word	index@(_Z18cuda_kernel_advectPhS_6float3mm)
        /*0020*/ 	.word	0x00000000


	//----- nvinfo : EIATTR_MIN_STACK_SIZE
	.align		4
.L_5:
        /*0024*/ 	.byte	0x04, 0x12
        /*0026*/ 	.short	(.L_7 - .L_6)
	.align		4
.L_6:
        /*0028*/ 	.word	index@(_Z18cuda_kernel_advectPhS_6float3mm)
        /*002c*/ 	.word	0x00000000
.L_7:


//--------------------- .nv.compat                --------------------------
	.section	.nv.compat,"",@"SHT_CUDA_COMPAT_INFO"
	.align	4
        /*0000*/ 	.byte	0x02, 0x09, 0x00, 0x00, 0x02, 0x02, 0x01, 0x00, 0x02, 0x05, 0x05, 0x00, 0x03, 0x07, 0x01, 0x01
        /*0010*/ 	.byte	0x02, 0x03, 0x00, 0x00, 0x02, 0x06, 0x01, 0x00, 0x04, 0x0b, 0x08, 0x00, 0x01, 0x00, 0x00, 0x00
        /*0020*/ 	.byte	0x00, 0x00, 0x00, 0x00


//--------------------- .nv.info._Z18cuda_kernel_advectPhS_6float3mm --------------------------
	.section	.nv.info._Z18cuda_kernel_advectPhS_6float3mm,"",@"SHT_CUDA_INFO"
	.sectionflags	@""
	.align	4


	//----- nvinfo : EIATTR_CUDA_API_VERSION
	.align		4
        /*0000*/ 	.byte	0x04, 0x37
        /*0002*/ 	.short	(.L_9 - .L_8)
.L_8:
        /*0004*/ 	.word	0x00000082


	//----- nvinfo : EIATTR_KPARAM_INFO
	.align		4
.L_9:
        /*0008*/ 	.byte	0x04, 0x17
        /*000a*/ 	.short	(.L_11 - .L_10)
.L_10:
        /*000c*/ 	.word	0x00000000
        /*0010*/ 	.short	0x0004
        /*0012*/ 	.short	0x0028
        /*0014*/ 	.byte	0x00, 0xf0, 0x21, 0x00


	//----- nvinfo : EIATTR_KPARAM_INFO
	.align		4
.L_11:
        /*0018*/ 	.byte	0x04, 0x17
        /*001a*/ 	.short	(.L_13 - .L_12)
.L_12:
        /*001c*/ 	.word	0x00000000
        /*0020*/ 	.short	0x0003
        /*0022*/ 	.short	0x0020
        /*0024*/ 	.byte	0x00, 0xf0, 0x21, 0x00


	//----- nvinfo : EIATTR_KPARAM_INFO
	.align		4
.L_13:
        /*0028*/ 	.byte	0x04, 0x17
        /*002a*/ 	.short	(.L_15 - .L_14)
.L_14:
        /*002c*/ 	.word	0x00000000
        /*0030*/ 	.short	0x0002
        /*0032*/ 	.short	0x0010
        /*0034*/ 	.byte	0x00, 0xf0, 0x31, 0x00


	//----- nvinfo : EIATTR_KPARAM_INFO
	.align		4
.L_15:
        /*0038*/ 	.byte	0x04, 0x17
        /*003a*/ 	.short	(.L_17 - .L_16)
.L_16:
        /*003c*/ 	.word	0x00000000
        /*0040*/ 	.short	0x0001
        /*0042*/ 	.short	0x0008
        /*0044*/ 	.byte	0x00, 0xf5, 0x21, 0x00


	//----- nvinfo : EIATTR_KPARAM_INFO
	.align		4
.L_17:
        /*0048*/ 	.byte	0x04, 0x17
        /*004a*/ 	.short	(.L_19 - .L_18)
.L_18:
        /*004c*/ 	.word	0x00000000
        /*0050*/ 	.short	0x0000
        /*0052*/ 	.short	0x0000
        /*0054*/ 	.byte	0x00, 0xf5, 0x21, 0x00


	//----- nvinfo : EIATTR_SPARSE_MMA_MASK
	.align		4
.L_19:
        /*0058*/ 	.byte	0x03, 0x50
        /*005a*/ 	.short	0x0000


	//----- nvinfo : EIATTR_MAXREG_COUNT
	.align		4
        /*005c*/ 	.byte	0x03, 0x1b
        /*005e*/ 	.short	0x00ff


	//----- nvinfo : EIATTR_MERCURY_ISA_VERSION
	.align		4
        /*0060*/ 	.byte	0x03, 0x5f
        /*0062*/ 	.short	0x0101


	//----- nvinfo : EIATTR_VRC_CTA_INIT_COUNT
	.align		4
        /*0064*/ 	.byte	0x02, 0x4a
	.zero		1
	.zero		1


	//----- nvinfo : EIATTR_EXIT_INSTR_OFFSETS
	.align		4
        /*0068*/ 	.byte	0x04, 0x1c
        /*006a*/ 	.short	(.L_21 - .L_20)


	//   ....[0]....
.L_20:
        /*006c*/ 	.word	0x00000100


	//   ....[1]....
        /*0070*/ 	.word	0x000006f0


	//----- nvinfo : EIATTR_CRS_STACK_SIZE
	.align		4
.L_21:
        /*0074*/ 	.byte	0x04, 0x1e
        /*0076*/ 	.short	(.L_23 - .L_22)
.L_22:
        /*0078*/ 	.word	0x00000000


	//----- nvinfo : EIATTR_CBANK_PARAM_SIZE
	.align		4
.L_23:
        /*007c*/ 	.byte	0x03, 0x19
        /*007e*/ 	.short	0x0030


	//----- nvinfo : EIATTR_PARAM_CBANK
	.align		4
        /*0080*/ 	.byte	0x04, 0x0a
        /*0082*/ 	.short	(.L_25 - .L_24)
	.align		4
.L_24:
        /*0084*/ 	.word	index@(.nv.constant0._Z18cuda_kernel_advectPhS_6float3mm)
        /*0088*/ 	.short	0x0380
        /*008a*/ 	.short	0x0030


	//----- nvinfo : EIATTR_SW_WAR
	.align		4
.L_25:
        /*008c*/ 	.byte	0x04, 0x36
        /*008e*/ 	.short	(.L_27 - .L_26)
.L_26:
        /*0090*/ 	.word	0x00000008
.L_27:


//--------------------- .nv.callgraph             --------------------------
	.section	.nv.callgraph,"",@"SHT_CUDA_CALLGRAPH"
	.align	4
	.sectionentsize	8
	.align		4
        /*0000*/ 	.word	0x00000000
	.align		4
        /*0004*/ 	.word	0xffffffff
	.align		4
        /*0008*/ 	.word	0x00000000
	.align		4
        /*000c*/ 	.word	0xfffffffe
	.align		4
        /*0010*/ 	.word	0x00000000
	.align		4
        /*0014*/ 	.word	0xfffffffd
	.align		4
        /*0018*/ 	.word	0x00000000
	.align		4
        /*001c*/ 	.word	0xfffffffc


//--------------------- .text._Z18cuda_kernel_advectPhS_6float3mm --------------------------
	.section	.text._Z18cuda_kernel_advectPhS_6float3mm,"ax",@progbits
	.align	128
        .global         _Z18cuda_kernel_advectPhS_6float3mm
        .type           _Z18cuda_kernel_advectPhS_6float3mm,@function
        .size           _Z18cuda_kernel_advectPhS_6float3mm,(.L_x_19 - _Z18cuda_kernel_advectPhS_6float3mm)
        .other          _Z18cuda_kernel_advectPhS_6float3mm,@"STO_CUDA_ENTRY STV_DEFAULT"
_Z18cuda_kernel_advectPhS_6float3mm:
.text._Z18cuda_kernel_advectPhS_6float3mm:
[----:B------:R-:W-:Y:S01]  /*0000*/  LDC R1, c[0x0][0x37c] ;  /* 0x0000df00ff017b82 */ /* 0x000fe20000000800 */
[----:B------:R-:W0:Y:S07]  /*0010*/  S2R R0, SR_TID.Y ;  /* 0x0000000000007919 */ /* 0x000e2e0000002200 */
[----:B------:R-:W1:Y:S01]  /*0020*/  LDC R6, c[0x0][0x360] ;  /* 0x0000d800ff067b82 */ /* 0x000e620000000800 */
[----:B------:R-:W2:Y:S01]  /*0030*/  LDCU.64 UR6, c[0x0][0x390] ;  /* 0x00007200ff0677ac */ /* 0x000ea20008000a00 */
[----:B------:R-:W1:Y:S01]  /*0040*/  S2R R3, SR_TID.X ;  /* 0x0000000000037919 */ /* 0x000e620000002100 */
[----:B------:R-:W3:Y:S05]  /*0050*/  LDCU UR8, c[0x0][0x398] ;  /* 0x00007300ff0877ac */ /* 0x000eea0008000800 */
[----:B------:R-:W0:Y:S08]  /*0060*/  S2UR UR5, SR_CTAID.Y ;  /* 0x00000000000579c3 */ /* 0x000e300000002600 */
[----:B------:R-:W0:Y:S08]  /*0070*/  LDC R15, c[0x0][0x364] ;  /* 0x0000d900ff0f7b82 */ /* 0x000e300000000800 */
[----:B------:R-:W1:Y:S01]  /*0080*/  S2UR UR4, SR_CTAID.X ;  /* 0x00000000000479c3 */ /* 0x000e620000002500 */
[----:B0-----:R-:W-:-:S05]  /*0090*/  IMAD R15, R15, UR5, R0 ;  /* 0x000000050f0f7c24 */ /* 0x001fca000f8e0200 */
[----:B------:R-:W-:Y:S01]  /*00a0*/  I2FP.F32.U32 R7, R15 ;  /* 0x0000000f00077245 */ /* 0x000fe20000201000 */
[----:B-1----:R-:W-:-:S03]  /*00b0*/  IMAD R6, R6, UR4, R3 ;  /* 0x0000000406067c24 */ /* 0x002fc6000f8e0203 */
[----:B--2---:R-:W-:Y:S02]  /*00c0*/  FSETP.GE.AND P0, PT, R7, UR7, PT ;  /* 0x0000000707007c0b */ /* 0x004fe4000bf06000 */
[----:B------:R-:W-:-:S04]  /*00d0*/  I2FP.F32.S32 R8, R6 ;  /* 0x0000000600087245 */ /* 0x000fc80000201400 */
[----:B------:R-:W-:-:S04]  /*00e0*/  FSETP.GE.OR P0, PT, R8, UR6, P0 ;  /* 0x0000000608007c0b */ /* 0x000fc80008706400 */
[----:B---3--:R-:W-:-:S13]  /*00f0*/  FSETP.GEU.OR P0, PT, RZ, UR8, P0 ;  /* 0x00000008ff007c0b */ /* 0x008fda000870e400 */
[----:B------:R-:W-:Y:S05]  /*0100*/  @P0 EXIT ;  /* 0x000000000000094d */ /* 0x000fea0003800000 */
[----:B------:R-:W0:Y:S01]  /*0110*/  LDC R9, c[0x0][0x398] ;  /* 0x0000e600ff097b82 */ /* 0x000e220000000800 */
[----:B------:R-:W1:Y:S01]  /*0120*/  LDCU UR4, c[0x0][0x3a0] ;  /* 0x00007400ff0477ac */ /* 0x000e620008000800 */
[----:B------:R-:W-:Y:S01]  /*0130*/  IMAD.MOV.U32 R17, RZ, RZ, RZ ;  /* 0x000000ffff117224 */ /* 0x000fe200078e00ff */
[----:B------:R-:W2:Y:S05]  /*0140*/  LDCU.64 UR6, c[0x0][0x358] ;  /* 0x00006b00ff0677ac */ /* 0x000eaa0008000a00 */
[----:B------:R-:W3:Y:S01]  /*0150*/  LDC R10, c[0x0][0x3a8] ;  /* 0x0000ea00ff0a7b82 */ /* 0x000ee20000000800 */
[----:B------:R-:W4:Y:S01]  /*0160*/  LDCU UR12, c[0x0][0x398] ;  /* 0x00007300ff0c77ac */ /* 0x000f220008000800 */
[----:B------:R-:W0:Y:S06]  /*0170*/  LDCU.64 UR8, c[0x0][0x388] ;  /* 0x00007100ff0877ac */ /* 0x000e2c0008000a00 */
[----:B------:R-:W0:Y:S01]  /*0180*/  LDC R11, c[0x0][0x390] ;  /* 0x0000e400ff0b7b82 */ /* 0x000e220000000800 */
[----:B------:R-:W0:Y:S01]  /*0190*/  LDCU.64 UR10, c[0x0][0x380] ;  /* 0x00007000ff0a77ac */ /* 0x000e220008000a00 */
[----:B-1----:R-:W-:Y:S01]  /*01a0*/  IMAD R15, R15, UR4, RZ ;  /* 0x000000040f0f7c24 */ /* 0x002fe2000f8e02ff */
[----:B------:R-:W-:-:S05]  /*01b0*/  UMOV UR4, URZ ;  /* 0x000000ff00047c82 */ /* 0x000fca0008000000 */
[----:B--2---:R-:W1:Y:S02]  /*01c0*/  LDC R13, c[0x0][0x394] ;  /* 0x0000e500ff0d7b82 */ /* 0x004e640000000800 */
.L_x_6:
[----:B-1-3--:R-:W-:-:S04]  /*01d0*/  IMAD R3, R10, UR4, R15 ;  /* 0x000000040a037c24 */ /* 0x00afc8000f8e020f */
[----:B------:R-:W-:-:S05]  /*01e0*/  IMAD R14, R6, 0x4, R3 ;  /* 0x00000004060e7824 */ /* 0x000fca00078e0203 */
[----:B------:R-:W-:Y:S02]  /*01f0*/  SHF.R.S32.HI R21, RZ, 0x1f, R14 ;  /* 0x0000001fff157819 */ /* 0x000fe4000001140e */
[----:B0-----:R-:W-:-:S04]  /*0200*/  IADD3 R4, P0, PT, R14, UR8, RZ ;  /* 0x000000080e047c10 */ /* 0x001fc8000ff1e0ff */
[----:B------:R-:W-:-:S05]  /*0210*/  IADD3.X R5, PT, PT, R21, UR9, RZ, P0, !PT ;  /* 0x0000000915057c10 */ /* 0x000fca00087fe4ff */
[----:B------:R-:W2:Y:S04]  /*0220*/  LDG.E.U8 R0, desc[UR6][R4.64] ;  /* 0x0000000604007981 */ /* 0x000ea8000c1e1100 */
[----:B------:R-:W3:Y:S04]  /*0230*/  LDG.E.U8 R16, desc[UR6][R4.64+0x2] ;  /* 0x0000020604107981 */ /* 0x000ee8000c1e1100 */
[----:B------:R-:W5:Y:S01]  /*0240*/  LDG.E.U8 R12, desc[UR6][R4.64+0x1] ;  /* 0x00000106040c7981 */ /* 0x000f62000c1e1100 */
[----:B------:R-:W0:Y:S01]  /*0250*/  MUFU.RCP R2, R11 ;  /* 0x0000000b00027308 */ /* 0x000e220000001000 */
[----:B------:R-:W-:Y:S01]  /*0260*/  BSSY.RECONVERGENT B0, `(.L_x_0) ;  /* 0x0000013000007945 */ /* 0x000fe20003800200 */
[----:B0-----:R-:W-:-:S04]  /*0270*/  FFMA R19, R2, -R11, 1 ;  /* 0x3f80000002137423 */ /* 0x001fc8000000080b */
[----:B------:R-:W-:Y:S01]  /*0280*/  FFMA R19, R2, R19, R2 ;  /* 0x0000001302137223 */ /* 0x000fe20000000002 */
[----:B--2---:R-:W-:Y:S02]  /*0290*/  I2FP.F32.U32 R3, R0 ;  /* 0x0000000000037245 */ /* 0x004fe40000201000 */
[----:B---3--:R-:W-:-:S03]  /*02a0*/  I2FP.F32.U32 R16, R16 ;  /* 0x0000001000107245 */ /* 0x008fc60000201000 */
[----:B------:R-:W-:Y:S01]  /*02b0*/  FADD R2, R8, -R3 ;  /* 0x8000000308027221 */ /* 0x000fe20000000000 */
[----:B-----5:R-:W-:-:S03]  /*02c0*/  I2FP.F32.U32 R0, R12 ;  /* 0x0000000c00007245 */ /* 0x020fc60000201000 */
[----:B------:R-:W0:Y:S01]  /*02d0*/  FCHK P0, R2, R11 ;  /* 0x0000000b02007302 */ /* 0x000e220000000000 */
[----:B------:R-:W-:Y:S01]  /*02e0*/  FFMA R18, R2, R19, RZ ;  /* 0x0000001302127223 */ /* 0x000fe200000000ff */
[----:B------:R-:W-:Y:S01]  /*02f0*/  FADD R17, -R16, R17 ;  /* 0x0000001110117221 */ /* 0x000fe20000000100 */
[----:B------:R-:W-:Y:S02]  /*0300*/  FADD R0, R7, -R0 ;  /* 0x8000000007007221 */ /* 0x000fe40000000000 */
[----:B------:R-:W-:-:S04]  /*0310*/  FFMA R3, R18, -R11, R2 ;  /* 0x8000000b12037223 */ /* 0x000fc80000000002 */
[----:B------:R-:W-:Y:S01]  /*0320*/  FFMA R12, R19, R3, R18 ;  /* 0x00000003130c7223 */ /* 0x000fe20000000012 */
[----:B0-----:R-:W-:Y:S06]  /*0330*/  @!P0 BRA `(.L_x_1) ;  /* 0x0000000000148947 */ /* 0x001fec0003800000 */
[----:B------:R-:W0:Y:S01]  /*0340*/  LDCU UR5, c[0x0][0x390] ;  /* 0x00007200ff0577ac */ /* 0x000e220008000800 */
[----:B------:R-:W-:Y:S01]  /*0350*/  MOV R18, 0x380 ;  /* 0x0000038000127802 */ /* 0x000fe20000000f00 */
[----:B0-----:R-:W-:-:S07]  /*0360*/  IMAD.U32 R3, RZ, RZ, UR5 ;  /* 0x00000005ff037e24 */ /* 0x001fce000f8e00ff */
[----:B-1--4-:R-:W-:Y:S05]  /*0370*/  CALL.REL.NOINC `($__internal_0_$__cuda_sm3x_div_rn_noftz_f32_slowpath) ;  /* 0x0000000000e07944 */ /* 0x012fea0003c00000 */
[----:B------:R-:W-:-:S07]  /*0380*/  IMAD.MOV.U32 R12, RZ, RZ, R19 ;  /* 0x000000ffff0c7224 */ /* 0x000fce00078e0013 */
.L_x_1:
[----:B----4-:R-:W-:Y:S05]  /*0390*/  BSYNC.RECONVERGENT B0 ;  /* 0x0000000000007941 */ /* 0x010fea0003800200 */
.L_x_0:
[----:B-1----:R-:W0:Y:S01]  /*03a0*/  MUFU.RCP R2, R13 ;  /* 0x0000000d00027308 */ /* 0x002e220000001000 */
[----:B------:R-:W-:Y:S07]  /*03b0*/  BSSY.RECONVERGENT B0, `(.L_x_2) ;  /* 0x000000e000007945 */ /* 0x000fee0003800200 */
[----:B------:R-:W1:Y:S01]  /*03c0*/  FCHK P0, R0, R13 ;  /* 0x0000000d00007302 */ /* 0x000e620000000000 */
[----:B0-----:R-:W-:-:S04]  /*03d0*/  FFMA R3, R2, -R13, 1 ;  /* 0x3f80000002037423 */ /* 0x001fc8000000080d */
[----:B------:R-:W-:-:S04]  /*03e0*/  FFMA R3, R2, R3, R2 ;  /* 0x0000000302037223 */ /* 0x000fc80000000002 */
[----:B------:R-:W-:-:S04]  /*03f0*/  FFMA R16, R0, R3, RZ ;  /* 0x0000000300107223 */ /* 0x000fc800000000ff */
[----:B------:R-:W-:-:S04]  /*0400*/  FFMA R2, R16, -R13, R0 ;  /* 0x8000000d10027223 */ /* 0x000fc80000000000 */
[----:B------:R-:W-:Y:S01]  /*0410*/  FFMA R16, R3, R2, R16 ;  /* 0x0000000203107223 */ /* 0x000fe20000000010 */
[----:B-1----:R-:W-:Y:S06]  /*0420*/  @!P0 BRA `(.L_x_3) ;  /* 0x0000000000188947 */ /* 0x002fec0003800000 */
[----:B------:R-:W0:Y:S01]  /*0430*/  LDCU UR5, c[0x0][0x394] ;  /* 0x00007280ff0577ac */ /* 0x000e220008000800 */
[----:B------:R-:W-:Y:S01]  /*0440*/  IMAD.MOV.U32 R2, RZ, RZ, R0 ;  /* 0x000000ffff027224 */ /* 0x000fe200078e0000 */
[----:B------:R-:W-:Y:S01]  /*0450*/  MOV R18, 0x480 ;  /* 0x0000048000127802 */ /* 0x000fe20000000f00 */
[----:B0-----:R-:W-:-:S07]  /*0460*/  IMAD.U32 R3, RZ, RZ, UR5 ;  /* 0x00000005ff037e24 */ /* 0x001fce000f8e00ff */
[----:B------:R-:W-:Y:S05]  /*0470*/  CALL.REL.NOINC `($__internal_0_$__cuda_sm3x_div_rn_noftz_f32_slowpath) ;  /* 0x0000000000a07944 */ /* 0x000fea0003c00000 */
[----:B------:R-:W-:-:S07]  /*0480*/  IMAD.MOV.U32 R16, RZ, RZ, R19 ;  /* 0x000000ffff107224 */ /* 0x000fce00078e0013 */
.L_x_3:
[----:B------:R-:W-:Y:S05]  /*0490*/  BSYNC.RECONVERGENT B0 ;  /* 0x0000000000007941 */ /* 0x000fea0003800200 */
.L_x_2:
[----:B------:R-:W0:Y:S01]  /*04a0*/  MUFU.RCP R0, R9 ;  /* 0x0000000900007308 */ /* 0x000e220000001000 */
[----:B------:R-:W-:Y:S01]  /*04b0*/  FADD R2, R17, 0.5 ;  /* 0x3f00000011027421 */ /* 0x000fe20000000000 */
[----:B------:R-:W-:Y:S06]  /*04c0*/  BSSY.RECONVERGENT B0, `(.L_x_4) ;  /* 0x000000d000007945 */ /* 0x000fec0003800200 */
        /* <DEDUP_REMOVED lines=8> */
[----:B------:R-:W-:Y:S01]  /*0550*/  MOV R18, 0x580 ;  /* 0x0000058000127802 */ /* 0x000fe20000000f00 */
[----:B0-----:R-:W-:-:S07]  /*0560*/  IMAD.U32 R3, RZ, RZ, UR5 ;  /* 0x00000005ff037e24 */ /* 0x001fce000f8e00ff */
[----:B------:R-:W-:Y:S05]  /*0570*/  CALL.REL.NOINC `($__internal_0_$__cuda_sm3x_div_rn_noftz_f32_slowpath) ;  /* 0x0000000000607944 */ /* 0x000fea0003c00000 */
[----:B------:R-:W-:-:S07]  /*0580*/  IMAD.MOV.U32 R0, RZ, RZ, R19 ;  /* 0x000000ffff007224 */ /* 0x000fce00078e0013 */
.L_x_5:
[----:B------:R-:W-:Y:S05]  /*0590*/  BSYNC.RECONVERGENT B0 ;  /* 0x0000000000007941 */ /* 0x000fea0003800200 */
.L_x_4:
[----:B------:R-:W0:Y:S01]  /*05a0*/  F2I.U32.TRUNC.NTZ R17, R16 ;  /* 0x0000001000117305 */ /* 0x000e22000020f000 */
[----:B------:R-:W-:Y:S01]  /*05b0*/  IADD3 R2, P0, PT, R14, UR10, RZ ;  /* 0x0000000a0e027c10 */ /* 0x000fe2000ff1e0ff */
[----:B------:R-:W-:-:S03]  /*05c0*/  IMAD.MOV.U32 R14, RZ, RZ, 0xfa ;  /* 0x000000faff0e7424 */ /* 0x000fc600078e00ff */
[----:B------:R-:W-:-:S03]  /*05d0*/  IADD3.X R3, PT, PT, R21, UR11, RZ, P0, !PT ;  /* 0x0000000b15037c10 */ /* 0x000fc600087fe4ff */
[----:B------:R-:W1:Y:S02]  /*05e0*/  F2I.U32.TRUNC.NTZ R23, R0 ;  /* 0x0000000000177305 */ /* 0x000e64000020f000 */
[----:B------:R-:W-:Y:S04]  /*05f0*/  STG.E.U8 desc[UR6][R2.64+0x3], R14 ;  /* 0x0000030e02007986 */ /* 0x000fe8000c101106 */
[----:B0-----:R0:W-:Y:S02]  /*0600*/  STG.E.U8 desc[UR6][R2.64+0x1], R17 ;  /* 0x0000011102007986 */ /* 0x0011e4000c101106 */
[----:B------:R-:W2:Y:S02]  /*0610*/  F2I.U32.TRUNC.NTZ R19, R12 ;  /* 0x0000000c00137305 */ /* 0x000ea4000020f000 */
[----:B-1----:R1:W-:Y:S04]  /*0620*/  STG.E.U8 desc[UR6][R2.64+0x2], R23 ;  /* 0x0000021702007986 */ /* 0x0023e8000c101106 */
[----:B--2---:R1:W-:Y:S04]  /*0630*/  STG.E.U8 desc[UR6][R2.64], R19 ;  /* 0x0000001302007986 */ /* 0x0043e8000c101106 */
[----:B------:R1:W-:Y:S04]  /*0640*/  STG.E.U8 desc[UR6][R4.64], R19 ;  /* 0x0000001304007986 */ /* 0x0003e8000c101106 */
[----:B------:R-:W2:Y:S04]  /*0650*/  LDG.E.U8 R21, desc[UR6][R2.64+0x1] ;  /* 0x0000010602157981 */ /* 0x000ea8000c1e1100 */
[----:B--2---:R1:W-:Y:S04]  /*0660*/  STG.E.U8 desc[UR6][R4.64+0x1], R21 ;  /* 0x0000011504007986 */ /* 0x0043e8000c101106 */
[----:B------:R-:W2:Y:S01]  /*0670*/  LDG.E.U8 R25, desc[UR6][R2.64+0x2] ;  /* 0x0000020602197981 */ /* 0x000ea2000c1e1100 */
[----:B------:R-:W-:-:S03]  /*0680*/  UIADD3 UR4, UPT, UPT, UR4, 0x1, URZ ;  /* 0x0000000104047890 */ /* 0x000fc6000fffe0ff */
[----:B--2---:R1:W-:Y:S04]  /*0690*/  STG.E.U8 desc[UR6][R4.64+0x2], R25 ;  /* 0x0000021904007986 */ /* 0x0043e8000c101106 */
[----:B------:R-:W2:Y:S01]  /*06a0*/  LDG.E.U8 R27, desc[UR6][R2.64+0x3] ;  /* 0x00000306021b7981 */ /* 0x000ea2000c1e1100 */
[----:B0-----:R-:W-:-:S04]  /*06b0*/  I2FP.F32.U32 R17, UR4 ;  /* 0x0000000400117c45 */ /* 0x001fc80008201000 */
[----:B------:R-:W-:Y:S01]  /*06c0*/  FSETP.GEU.AND P0, PT, R17, UR12, PT ;  /* 0x0000000c11007c0b */ /* 0x000fe2000bf0e000 */
[----:B--2---:R1:W-:-:S12]  /*06d0*/  STG.E.U8 desc[UR6][R4.64+0x3], R27 ;  /* 0x0000031b04007986 */ /* 0x0043d8000c101106 */
[----:B------:R-:W-:Y:S05]  /*06e0*/  @!P0 BRA `(.L_x_6) ;  /* 0xfffffff800b88947 */ /* 0x000fea000383ffff */
[----:B------:R-:W-:Y:S05]  /*06f0*/  EXIT ;  /* 0x000000000000794d */ /* 0x000fea0003800000 */
        .weak           $__internal_0_$__cuda_sm3x_div_rn_noftz_f32_slowpath
        .type           $__internal_0_$__cuda_sm3x_div_rn_noftz_f32_slowpath,@function
        .size           $__internal_0_$__cuda_sm3x_div_rn_noftz_f32_slowpath,(.L_x_19 - $__internal_0_$__cuda_sm3x_div_rn_noftz_f32_slowpath)
$__internal_0_$__cuda_sm3x_div_rn_noftz_f32_slowpath:
[----:B------:R-:W-:Y:S01]  /*0700*/  SHF.R.U32.HI R19, RZ, 0x17, R3 ;  /* 0x00000017ff137819 */ /* 0x000fe20000011603 */
[----:B------:R-:W-:Y:S01]  /*0710*/  BSSY.RECONVERGENT B1, `(.L_x_7) ;  /* 0x0000062000017945 */ /* 0x000fe20003800200 */
[----:B------:R-:W-:Y:S02]  /*0720*/  SHF.R.U32.HI R22, RZ, 0x17, R2 ;  /* 0x00000017ff167819 */ /* 0x000fe40000011602 */
[----:B------:R-:W-:Y:S02]  /*0730*/  LOP3.LUT R19, R19, 0xff, RZ, 0xc0, !PT ;  /* 0x000000ff13137812 */ /* 0x000fe400078ec0ff */
[----:B------:R-:W-:-:S03]  /*0740*/  LOP3.LUT R22, R22, 0xff, RZ, 0xc0, !PT ;  /* 0x000000ff16167812 */ /* 0x000fc600078ec0ff */
[----:B------:R-:W-:Y:S02]  /*0750*/  VIADD R24, R19, 0xffffffff ;  /* 0xffffffff13187836 */ /* 0x000fe40000000000 */
[----:B------:R-:W-:-:S03]  /*0760*/  VIADD R23, R22, 0xffffffff ;  /* 0xffffffff16177836 */ /* 0x000fc60000000000 */
[----:B------:R-:W-:-:S04]  /*0770*/  ISETP.GT.U32.AND P0, PT, R24, 0xfd, PT ;  /* 0x000000fd1800780c */ /* 0x000fc80003f04070 */
[----:B------:R-:W-:-:S13]  /*0780*/  ISETP.GT.U32.OR P0, PT, R23, 0xfd, P0 ;  /* 0x000000fd1700780c */ /* 0x000fda0000704470 */
[----:B------:R-:W-:Y:S01]  /*0790*/  @!P0 IMAD.MOV.U32 R20, RZ, RZ, RZ ;  /* 0x000000ffff148224 */ /* 0x000fe200078e00ff */
[----:B------:R-:W-:Y:S06]  /*07a0*/  @!P0 BRA `(.L_x_8) ;  /* 0x00000000005c8947 */ /* 0x000fec0003800000 */
[----:B------:R-:W-:Y:S02]  /*07b0*/  FSETP.GTU.FTZ.AND P0, PT, |R2|, +INF , PT ;  /* 0x7f8000000200780b */ /* 0x000fe40003f1c200 */
[----:B------:R-:W-:-:S04]  /*07c0*/  FSETP.GTU.FTZ.AND P1, PT, |R3|, +INF , PT ;  /* 0x7f8000000300780b */ /* 0x000fc80003f3c200 */
[----:B------:R-:W-:-:S13]  /*07d0*/  PLOP3.LUT P0, PT, P0, P1, PT, 0xf8, 0x8f ;  /* 0x00000000008f781c */ /* 0x000fda0000703f70 */
[----:B------:R-:W-:Y:S05]  /*07e0*/  @P0 BRA `(.L_x_9) ;  /* 0x00000004004c0947 */ /* 0x000fea0003800000 */
[----:B------:R-:W-:-:S13]  /*07f0*/  LOP3.LUT P0, RZ, R3, 0x7fffffff, R2, 0xc8, !PT ;  /* 0x7fffffff03ff7812 */ /* 0x000fda000780c802 */
[----:B------:R-:W-:Y:S05]  /*0800*/  @!P0 BRA `(.L_x_10) ;  /* 0x00000004003c8947 */ /* 0x000fea0003800000 */
[C---:B------:R-:W-:Y:S02]  /*0810*/  FSETP.NEU.FTZ.AND P2, PT, |R2|.reuse, +INF , PT ;  /* 0x7f8000000200780b */ /* 0x040fe40003f5d200 */
[----:B------:R-:W-:Y:S02]  /*0820*/  FSETP.NEU.FTZ.AND P1, PT, |R3|, +INF , PT ;  /* 0x7f8000000300780b */ /* 0x000fe40003f3d200 */
[----:B------:R-:W-:-:S11]  /*0830*/  FSETP.NEU.FTZ.AND P0, PT, |R2|, +INF , PT ;  /* 0x7f8000000200780b */ /* 0x000fd60003f1d200 */
[----:B------:R-:W-:Y:S05]  /*0840*/  @!P1 BRA !P2, `(.L_x_10) ;  /* 0x00000004002c9947 */ /* 0x000fea0005000000 */
[----:B------:R-:W-:-:S04]  /*0850*/  LOP3.LUT P2, RZ, R2, 0x7fffffff, RZ, 0xc0, !PT ;  /* 0x7fffffff02ff7812 */ /* 0x000fc8000784c0ff */
[----:B------:R-:W-:-:S13]  /*0860*/  PLOP3.LUT P1, PT, P1, P2, PT, 0x2f, 0xf2 ;  /* 0x0000000000f2781c */ /* 0x000fda0000f24577 */
[----:B------:R-:W-:Y:S05]  /*0870*/  @P1 BRA `(.L_x_11) ;  /* 0x0000000400181947 */ /* 0x000fea0003800000 */
[----:B------:R-:W-:-:S04]  /*0880*/  LOP3.LUT P1, RZ, R3, 0x7fffffff, RZ, 0xc0, !PT ;  /* 0x7fffffff03ff7812 */ /* 0x000fc8000782c0ff */
[----:B------:R-:W-:-:S13]  /*0890*/  PLOP3.LUT P0, PT, P0, P1, PT, 0x2f, 0xf2 ;  /* 0x0000000000f2781c */ /* 0x000fda0000702577 */
[----:B------:R-:W-:Y:S05]  /*08a0*/  @P0 BRA `(.L_x_12) ;  /* 0x0000000400000947 */ /* 0x000fea0003800000 */
[----:B------:R-:W-:Y:S02]  /*08b0*/  ISETP.GE.AND P0, PT, R23, RZ, PT ;  /* 0x000000ff1700720c */ /* 0x000fe40003f06270 */
[----:B------:R-:W-:-:S11]  /*08c0*/  ISETP.GE.AND P1, PT, R24, RZ, PT ;  /* 0x000000ff1800720c */ /* 0x000fd60003f26270 */
[----:B------:R-:W-:Y:S02]  /*08d0*/  @P0 IMAD.MOV.U32 R20, RZ, RZ, RZ ;  /* 0x000000ffff140224 */ /* 0x000fe400078e00ff */
[----:B------:R-:W-:Y:S01]  /*08e0*/  @!P0 FFMA R2, R2, 1.84467440737095516160e+19, RZ ;  /* 0x5f80000002028823 */ /* 0x000fe200000000ff */
[----:B------:R-:W-:Y:S02]  /*08f0*/  @!P0 IMAD.MOV.U32 R20, RZ, RZ, -0x40 ;  /* 0xffffffc0ff148424 */ /* 0x000fe400078e00ff */
[----:B------:R-:W-:Y:S02]  /*0900*/  @!P1 FFMA R3, R3, 1.84467440737095516160e+19, RZ ;  /* 0x5f80000003039823 */ /* 0x000fe400000000ff */
[----:B------:R-:W-:-:S07]  /*0910*/  @!P1 VIADD R20, R20, 0x40 ;  /* 0x0000004014149836 */ /* 0x000fce0000000000 */
.L_x_8:
[----:B------:R-:W-:Y:S01]  /*0920*/  LEA R24, R19, 0xc0800000, 0x17 ;  /* 0xc080000013187811 */ /* 0x000fe200078eb8ff */
[----:B------:R-:W-:Y:S01]  /*0930*/  VIADD R22, R22, 0xffffff81 ;  /* 0xffffff8116167836 */ /* 0x000fe20000000000 */
[----:B------:R-:W-:Y:S03]  /*0940*/  BSSY.RECONVERGENT B2, `(.L_x_13) ;  /* 0x0000035000027945 */ /* 0x000fe60003800200 */
[----:B------:R-:W-:Y:S02]  /*0950*/  IMAD.IADD R25, R3, 0x1, -R24 ;  /* 0x0000000103197824 */ /* 0x000fe400078e0a18 */
[C---:B------:R-:W-:Y:S02]  /*0960*/  IMAD R2, R22.reuse, -0x800000, R2 ;  /* 0xff80000016027824 */ /* 0x040fe400078e0202 */
[----:B------:R0:W1:Y:S01]  /*0970*/  MUFU.RCP R24, R25 ;  /* 0x0000001900187308 */ /* 0x0000620000001000 */
[----:B------:R-:W-:Y:S01]  /*0980*/  FADD.FTZ R3, -R25, -RZ ;  /* 0x800000ff19037221 */ /* 0x000fe20000010100 */
[----:B0-----:R-:W-:-:S05]  /*0990*/  IADD3 R25, PT, PT, R22, 0x7f, -R19 ;  /* 0x0000007f16197810 */ /* 0x001fca0007ffe813 */
[----:B------:R-:W-:Y:S02]  /*09a0*/  IMAD.IADD R25, R25, 0x1, R20 ;  /* 0x0000000119197824 */ /* 0x000fe400078e0214 */
[----:B-1----:R-:W-:-:S04]  /*09b0*/  FFMA R23, R24, R3, 1 ;  /* 0x3f80000018177423 */ /* 0x002fc80000000003 */
[----:B------:R-:W-:-:S04]  /*09c0*/  FFMA R23, R24, R23, R24 ;  /* 0x0000001718177223 */ /* 0x000fc80000000018 */
[----:B------:R-:W-:-:S04]  /*09d0*/  FFMA R24, R2, R23, RZ ;  /* 0x0000001702187223 */ /* 0x000fc800000000ff */
[----:B------:R-:W-:-:S04]  /*09e0*/  FFMA R26, R3, R24, R2 ;  /* 0x00000018031a7223 */ /* 0x000fc80000000002 */
[----:B------:R-:W-:-:S04]  /*09f0*/  FFMA R24, R23, R26, R24 ;  /* 0x0000001a17187223 */ /* 0x000fc80000000018 */
[----:B------:R-:W-:-:S04]  /*0a00*/  FFMA R3, R3, R24, R2 ;  /* 0x0000001803037223 */ /* 0x000fc80000000002 */
[----:B------:R-:W-:-:S05]  /*0a10*/  FFMA R2, R23, R3, R24 ;  /* 0x0000000317027223 */ /* 0x000fca0000000018 */
[----:B------:R-:W-:-:S04]  /*0a20*/  SHF.R.U32.HI R19, RZ, 0x17, R2 ;  /* 0x00000017ff137819 */ /* 0x000fc80000011602 */
[----:B------:R-:W-:-:S05]  /*0a30*/  LOP3.LUT R19, R19, 0xff, RZ, 0xc0, !PT ;  /* 0x000000ff13137812 */ /* 0x000fca00078ec0ff */
[----:B------:R-:W-:-:S04]  /*0a40*/  IMAD.IADD R19, R19, 0x1, R25 ;  /* 0x0000000113137824 */ /* 0x000fc800078e0219 */
[----:B------:R-:W-:-:S05]  /*0a50*/  VIADD R20, R19, 0xffffffff ;  /* 0xffffffff13147836 */ /* 0x000fca0000000000 */
[----:B------:R-:W-:-:S13]  /*0a60*/  ISETP.GE.U32.AND P0, PT, R20, 0xfe, PT ;  /* 0x000000fe1400780c */ /* 0x000fda0003f06070 */
[----:B------:R-:W-:Y:S05]  /*0a70*/  @!P0 BRA `(.L_x_14) ;  /* 0x0000000000808947 */ /* 0x000fea0003800000 */
[----:B------:R-:W-:-:S13]  /*0a80*/  ISETP.GT.AND P0, PT, R19, 0xfe, PT ;  /* 0x000000fe1300780c */ /* 0x000fda0003f04270 */
[----:B------:R-:W-:Y:S05]  /*0a90*/  @P0 BRA `(.L_x_15) ;  /* 0x00000000006c0947 */ /* 0x000fea0003800000 */
[----:B------:R-:W-:-:S13]  /*0aa0*/  ISETP.GE.AND P0, PT, R19, 0x1, PT ;  /* 0x000000011300780c */ /* 0x000fda0003f06270 */
[----:B------:R-:W-:Y:S05]  /*0ab0*/  @P0 BRA `(.L_x_16) ;  /* 0x0000000000740947 */ /* 0x000fea0003800000 */
[----:B------:R-:W-:Y:S02]  /*0ac0*/  ISETP.GE.AND P0, PT, R19, -0x18, PT ;  /* 0xffffffe81300780c */ /* 0x000fe40003f06270 */
[----:B------:R-:W-:-:S11]  /*0ad0*/  LOP3.LUT R2, R2, 0x80000000, RZ, 0xc0, !PT ;  /* 0x8000000002027812 */ /* 0x000fd600078ec0ff */
[----:B------:R-:W-:Y:S05]  /*0ae0*/  @!P0 BRA `(.L_x_16) ;  /* 0x0000000000688947 */ /* 0x000fea0003800000 */
[-CC-:B------:R-:W-:Y:S01]  /*0af0*/  FFMA.RZ R20, R23, R3.reuse, R24.reuse ;  /* 0x0000000317147223 */ /* 0x180fe2000000c018 */
[C---:B------:R-:W-:Y:S02]  /*0b00*/  ISETP.NE.AND P2, PT, R19.reuse, RZ, PT ;  /* 0x000000ff1300720c */ /* 0x040fe40003f45270 */
[----:B------:R-:W-:Y:S02]  /*0b10*/  ISETP.NE.AND P1, PT, R19, RZ, PT ;  /* 0x000000ff1300720c */ /* 0x000fe40003f25270 */
[----:B------:R-:W-:Y:S01]  /*0b20*/  LOP3.LUT R22, R20, 0x7fffff, RZ, 0xc0, !PT ;  /* 0x007fffff14167812 */ /* 0x000fe200078ec0ff */
[CCC-:B------:R-:W-:Y:S01]  /*0b30*/  FFMA.RP R20, R23.reuse, R3.reuse, R24.reuse ;  /* 0x0000000317147223 */ /* 0x1c0fe20000008018 */
[----:B------:R-:W-:Y:S01]  /*0b40*/  FFMA.RM R3, R23, R3, R24 ;  /* 0x0000000317037223 */ /* 0x000fe20000004018 */
[----:B------:R-:W-:Y:S01]  /*0b50*/  VIADD R23, R19, 0x20 ;  /* 0x0000002013177836 */ /* 0x000fe20000000000 */
[----:B------:R-:W-:Y:S01]  /*0b60*/  LOP3.LUT R22, R22, 0x800000, RZ, 0xfc, !PT ;  /* 0x0080000016167812 */ /* 0x000fe200078efcff */
[----:B------:R-:W-:-:S02]  /*0b70*/  IMAD.MOV R19, RZ, RZ, -R19 ;  /* 0x000000ffff137224 */ /* 0x000fc400078e0a13 */
[----:B------:R-:W-:Y:S02]  /*0b80*/  FSETP.NEU.FTZ.AND P0, PT, R20, R3, PT ;  /* 0x000000031400720b */ /* 0x000fe40003f1d000 */
[----:B------:R-:W-:Y:S02]  /*0b90*/  SHF.L.U32 R23, R22, R23, RZ ;  /* 0x0000001716177219 */ /* 0x000fe400000006ff */
[----:B------:R-:W-:Y:S02]  /*0ba0*/  SEL R3, R19, RZ, P2 ;  /* 0x000000ff13037207 */ /* 0x000fe40001000000 */
[----:B------:R-:W-:Y:S02]  /*0bb0*/  ISETP.NE.AND P1, PT, R23, RZ, P1 ;  /* 0x000000ff1700720c */ /* 0x000fe40000f25270 */
[----:B------:R-:W-:Y:S02]  /*0bc0*/  SHF.R.U32.HI R3, RZ, R3, R22 ;  /* 0x00000003ff037219 */ /* 0x000fe40000011616 */
[----:B------:R-:W-:-:S02]  /*0bd0*/  PLOP3.LUT P0, PT, P0, P1, PT, 0xf8, 0x8f ;  /* 0x00000000008f781c */ /* 0x000fc40000703f70 */
[----:B------:R-:W-:Y:S02]  /*0be0*/  SHF.R.U32.HI R20, RZ, 0x1, R3 ;  /* 0x00000001ff147819 */ /* 0x000fe40000011603 */
[----:B------:R-:W-:-:S04]  /*0bf0*/  SEL R19, RZ, 0x1, !P0 ;  /* 0x00000001ff137807 */ /* 0x000fc80004000000 */
[----:B------:R-:W-:-:S04]  /*0c00*/  LOP3.LUT R22, R19, 0x1, R20, 0xf8, !PT ;  /* 0x0000000113167812 */ /* 0x000fc800078ef814 */
[----:B------:R-:W-:-:S05]  /*0c10*/  LOP3.LUT R3, R22, R3, RZ, 0xc0, !PT ;  /* 0x0000000316037212 */ /* 0x000fca00078ec0ff */
[----:B------:R-:W-:-:S05]  /*0c20*/  IMAD.IADD R3, R20, 0x1, R3 ;  /* 0x0000000114037824 */ /* 0x000fca00078e0203 */
[----:B------:R-:W-:Y:S01]  /*0c30*/  LOP3.LUT R2, R3, R2, RZ, 0xfc, !PT ;  /* 0x0000000203027212 */ /* 0x000fe200078efcff */
[----:B------:R-:W-:Y:S06]  /*0c40*/  BRA `(.L_x_16) ;  /* 0x0000000000107947 */ /* 0x000fec0003800000 */
.L_x_15:
[----:B------:R-:W-:-:S04]  /*0c50*/  LOP3.LUT R2, R2, 0x80000000, RZ, 0xc0, !PT ;  /* 0x8000000002027812 */ /* 0x000fc800078ec0ff */
[----:B------:R-:W-:Y:S01]  /*0c60*/  LOP3.LUT R2, R2, 0x7f800000, RZ, 0xfc, !PT ;  /* 0x7f80000002027812 */ /* 0x000fe200078efcff */
[----:B------:R-:W-:Y:S06]  /*0c70*/  BRA `(.L_x_16) ;  /* 0x0000000000047947 */ /* 0x000fec0003800000 */
.L_x_14:
[----:B------:R-:W-:-:S07]  /*0c80*/  IMAD R2, R25, 0x800000, R2 ;  /* 0x0080000019027824 */ /* 0x000fce00078e0202 */
.L_x_16:
[----:B------:R-:W-:Y:S05]  /*0c90*/  BSYNC.RECONVERGENT B2 ;  /* 0x0000000000027941 */ /* 0x000fea0003800200 */
.L_x_13:
[----:B------:R-:W-:Y:S05]  /*0ca0*/  BRA `(.L_x_17) ;  /* 0x0000000000207947 */ /* 0x000fea0003800000 */
.L_x_12:
[----:B------:R-:W-:-:S04]  /*0cb0*/  LOP3.LUT R2, R3, 0x80000000, R2, 0x48, !PT ;  /* 0x8000000003027812 */ /* 0x000fc800078e4802 */
[----:B------:R-:W-:Y:S01]  /*0cc0*/  LOP3.LUT R2, R2, 0x7f800000, RZ, 0xfc, !PT ;  /* 0x7f80000002027812 */ /* 0x000fe200078efcff */
[----:B------:R-:W-:Y:S06]  /*0cd0*/  BRA `(.L_x_17) ;  /* 0x0000000000147947 */ /* 0x000fec0003800000 */
.L_x_11:
[----:B------:R-:W-:Y:S01]  /*0ce0*/  LOP3.LUT R2, R3, 0x80000000, R2, 0x48, !PT ;  /* 0x8000000003027812 */ /* 0x000fe200078e4802 */
[----:B------:R-:W-:Y:S06]  /*0cf0*/  BRA `(.L_x_17) ;  /* 0x00000000000c7947 */ /* 0x000fec0003800000 */
.L_x_10:
[----:B------:R-:W0:Y:S01]  /*0d00*/  MUFU.RSQ R2, -QNAN ;  /* 0xffc0000000027908 */ /* 0x000e220000001400 */
[----:B------:R-:W-:Y:S05]  /*0d10*/  BRA `(.L_x_17) ;  /* 0x0000000000047947 */ /* 0x000fea0003800000 */
.L_x_9:
[----:B------:R-:W-:-:S07]  /*0d20*/  FADD.FTZ R2, R2, R3 ;  /* 0x0000000302027221 */ /* 0x000fce0000010000 */
.L_x_17:
[----:B------:R-:W-:Y:S05]  /*0d30*/  BSYNC.RECONVERGENT B1 ;  /* 0x0000000000017941 */ /* 0x000fea0003800200 */
.L_x_7:
[----:B0-----:R-:W-:Y:S02]  /*0d40*/  IMAD.MOV.U32 R19, RZ, RZ, R2 ;  /* 0x000000ffff137224 */ /* 0x001fe400078e0002 */
[----:B------:R-:W-:Y:S02]  /*0d50*/  IMAD.MOV.U32 R2, RZ, RZ, R18 ;  /* 0x000000ffff027224 */ /* 0x000fe400078e0012 */
[----:B------:R-:W-:-:S04]  /*0d60*/  IMAD.MOV.U32 R3, RZ, RZ, 0x0 ;  /* 0x00000000ff037424 */ /* 0x000fc800078e00ff */
[----:B------:R-:W-:Y:S05]  /*0d70*/  RET.REL.NODEC R2 `(_Z18cuda_kernel_advectPhS_6float3mm) ;  /* 0xfffffff002a07950 */ /* 0x000fea0003c3ffff */
.L_x_18:
[----:B------:R-:W-:-:S00]  /*0d80*/  BRA `(.L_x_18) ;  /* 0xfffffffc00fc7947 */ /* 0x000fc0000383ffff */
[----:B------:R-:W-:-:S00]  /*0d90*/  NOP ;  /* 0x0000000000007918 */ /* 0x000fc00000000000 */
        /* <DEDUP_REMOVED lines=14> */
.L_x_19:


//--------------------- .nv.shared.reserved.0     --------------------------
	.section	.nv.shared.reserved.0,"aw",@nobits
	.weak		__nv_reservedSMEM_offset_0_alias
	.size		__nv_reservedSMEM_offset_0_alias, 0, 64
	.other		__nv_reservedSMEM_offset_0_alias,@"STO_CUDA_RESERVED_SHARED STV_DEFAULT"
__nv_reservedSMEM_offset_0_alias:
	.zero		0
	.zero		64


//--------------------- .nv.constant0._Z18cuda_kernel_advectPhS_6float3mm --------------------------
	.section	.nv.constant0._Z18cuda_kernel_advectPhS_6float3mm,"a",@progbits
	.sectionflags	@""
	.align	4
.nv.constant0._Z18cuda_kernel_advectPhS_6float3mm:
	.zero		944


//--------------------- SYMBOLS --------------------------

	.type		.nv.reservedSmem.offset0,@object
	.size		.nv.reservedSmem.offset0,0x4
